//
// Generated by NVIDIA NVVM Compiler
//
// Compiler Build ID: CL-36424714
// Cuda compilation tools, release 13.0, V13.0.88
// Based on NVVM 20.0.0
//

.version 9.0
.target sm_100
.address_size 64

	// .globl	test
// block has been demoted

.visible .entry test(
	.param .u64 .ptr .align 1 test_param_0,
	.param .u64 .ptr .align 1 test_param_1,
	.param .u32 test_param_2
)
{
	.reg .b32 	%r<12>;
	.reg .b64 	%rd<3>;
	// demoted variable
	.shared .align 4 .b8 block[16384];
	ld.param.u64 	%rd1, [test_param_0];
	cvta.to.global.u64 	%rd2, %rd1;
	ld.global.u32 	%r1, [%rd2];
	mov.u32 	%r2, %tid.x;
	shl.b32 	%r3, %r2, 2;
	mov.u32 	%r4, block;
	add.s32 	%r5, %r4, %r3;
	st.shared.u32 	[%r5], %r1;
	mov.u32 	%r6, %tid.y;
	shl.b32 	%r7, %r6, 2;
	add.s32 	%r8, %r4, %r7;
	ld.shared.u32 	%r9, [%r8];
	atom.shared.add.u32 	%r10, [%r5], %r9;
	ld.shared.u32 	%r11, [%r5];
	st.global.u32 	[%rd2+4], %r11;
	ret;

}


// ===== COMPILED SASS (sm_100) =====

	.target	sm_100

	.elftype	@"ET_EXEC"


//--------------------- .note.nv.tkinfo           --------------------------
	.section	.note.nv.tkinfo,"",@"SHT_NOTE"
	.sectionflags	@"SHF_NOTE_NV_TKINFO"
	.tkinfo
        /*0018*/ 	.word	0x00000002
        /*0030*/ 	.string	""
        /*0030*/ 	.string	"ptxas"
        /*0030*/ 	.string	"Cuda compilation tools, release 13.0, V13.0.88"
        /*0030*/ 	.string	"Build cuda_13.0.r13.0/compiler.36424714_0"
        /*0030*/ 	.string	"-arch sm_100 -m 64 "



//--------------------- .note.nv.cuinfo           --------------------------
	.section	.note.nv.cuinfo,"",@"SHT_NOTE"
	.sectionflags	@"SHF_NOTE_NV_CUINFO"
        /*0018*/ 	.short	0x0002
        /*001a*/ 	.short	0x0064
        /*001c*/ 	.short	0x0082
	.zero		2


//--------------------- .nv.info                  --------------------------
	.section	.nv.info,"",@"SHT_CUDA_INFO"
	.align	4


	//----- nvinfo : EIATTR_REGCOUNT
	.align		4
        /*0000*/ 	.byte	0x04, 0x2f
        /*0002*/ 	.short	(.L_1 - .L_0)
	.align		4
.L_0:
        /*0004*/ 	.word	index@(test)
        /*0008*/ 	.word	0x0000000a


	//----- nvinfo : EIATTR_FRAME_SIZE
	.align		4
.L_1:
        /*000c*/ 	.byte	0x04, 0x11
        /*000e*/ 	.short	(.L_3 - .L_2)
	.align		4
.L_2:
        /*0010*/ 	.word	index@(test)
        /*0014*/ 	.word	0x00000000


	//----- nvinfo : EIATTR_MIN_STACK_SIZE
	.align		4
.L_3:
        /*0018*/ 	.byte	0x04, 0x12
        /*001a*/ 	.short	(.L_5 - .L_4)
	.align		4
.L_4:
        /*001c*/ 	.word	index@(test)
        /*0020*/ 	.word	0x00000000
.L_5:


//--------------------- .nv.compat                --------------------------
	.section	.nv.compat,"",@"SHT_CUDA_COMPAT_INFO"
	.align	4
        /*0000*/ 	.byte	0x02, 0x09, 0x00, 0x00, 0x02, 0x02, 0x01, 0x00, 0x02, 0x05, 0x05, 0x00, 0x03, 0x07, 0x01, 0x01
        /*0010*/ 	.byte	0x02, 0x03, 0x00, 0x00, 0x02, 0x06, 0x01, 0x00, 0x04, 0x0b, 0x08, 0x00, 0x09, 0x00, 0x00, 0x00
        /*0020*/ 	.byte	0x00, 0x00, 0x00, 0x00


//--------------------- .nv.info.test             --------------------------
	.section	.nv.info.test,"",@"SHT_CUDA_INFO"
	.sectionflags	@""
	.align	4


	//----- nvinfo : EIATTR_CUDA_API_VERSION
	.align		4
        /*0000*/ 	.byte	0x04, 0x37
        /*0002*/ 	.short	(.L_7 - .L_6)
.L_6:
        /*0004*/ 	.word	0x00000082


	//----- nvinfo : EIATTR_KPARAM_INFO
	.align		4
.L_7:
        /*0008*/ 	.byte	0x04, 0x17
        /*000a*/ 	.short	(.L_9 - .L_8)
.L_8:
        /*000c*/ 	.word	0x00000000
        /*0010*/ 	.short	0x0002
        /*0012*/ 	.short	0x0010
        /*0014*/ 	.byte	0x00, 0xf0, 0x11, 0x00


	//----- nvinfo : EIATTR_KPARAM_INFO
	.align		4
.L_9:
        /*0018*/ 	.byte	0x04, 0x17
        /*001a*/ 	.short	(.L_11 - .L_10)
.L_10:
        /*001c*/ 	.word	0x00000000
        /*0020*/ 	.short	0x0001
        /*0022*/ 	.short	0x0008
        /*0024*/ 	.byte	0x00, 0xf5, 0x21, 0x00


	//----- nvinfo : EIATTR_KPARAM_INFO
	.align		4
.L_11:
        /*0028*/ 	.byte	0x04, 0x17
        /*002a*/ 	.short	(.L_13 - .L_12)
.L_12:
        /*002c*/ 	.word	0x00000000
        /*0030*/ 	.short	0x0000
        /*0032*/ 	.short	0x0000
        /*0034*/ 	.byte	0x00, 0xf5, 0x21, 0x00


	//----- nvinfo : EIATTR_SPARSE_MMA_MASK
	.align		4
.L_13:
        /*0038*/ 	.byte	0x03, 0x50
        /*003a*/ 	.short	0x0000


	//----- nvinfo : EIATTR_MAXREG_COUNT
	.align		4
        /*003c*/ 	.byte	0x03, 0x1b
        /*003e*/ 	.short	0x00ff


	//----- nvinfo : EIATTR_MERCURY_ISA_VERSION
	.align		4
        /*0040*/ 	.byte	0x03, 0x5f
        /*0042*/ 	.short	0x0101


	//----- nvinfo : EIATTR_VRC_CTA_INIT_COUNT
	.align		4
        /*0044*/ 	.byte	0x02, 0x4a
	.zero		1
	.zero		1


	//----- nvinfo : EIATTR_EXIT_INSTR_OFFSETS
	.align		4
        /*0048*/ 	.byte	0x04, 0x1c
        /*004a*/ 	.short	(.L_15 - .L_14)


	//   ....[0]....
.L_14:
        /*004c*/ 	.word	0x00000100


	//----- nvinfo : EIATTR_CBANK_PARAM_SIZE
	.align		4
.L_15:
        /*0050*/ 	.byte	0x03, 0x19
        /*0052*/ 	.short	0x0014


	//----- nvinfo : EIATTR_PARAM_CBANK
	.align		4
        /*0054*/ 	.byte	0x04, 0x0a
        /*0056*/ 	.short	(.L_17 - .L_16)
	.align		4
.L_16:
        /*0058*/ 	.word	index@(.nv.constant0.test)
        /*005c*/ 	.short	0x0380
        /*005e*/ 	.short	0x0014


	//----- nvinfo : EIATTR_SW_WAR
	.align		4
.L_17:
        /*0060*/ 	.byte	0x04, 0x36
        /*0062*/ 	.short	(.L_19 - .L_18)
.L_18:
        /*0064*/ 	.word	0x00000008
.L_19:


//--------------------- .nv.callgraph             --------------------------
	.section	.nv.callgraph,"",@"SHT_CUDA_CALLGRAPH"
	.align	4
	.sectionentsize	8
	.align		4
        /*0000*/ 	.word	0x00000000
	.align		4
        /*0004*/ 	.word	0xffffffff
	.align		4
        /*0008*/ 	.word	0x00000000
	.align		4
        /*000c*/ 	.word	0xfffffffe
	.align		4
        /*0010*/ 	.word	0x00000000
	.align		4
        /*0014*/ 	.word	0xfffffffd
	.align		4
        /*0018*/ 	.word	0x00000000
	.align		4
        /*001c*/ 	.word	0xfffffffc


//--------------------- .text.test                --------------------------
	.section	.text.test,"ax",@progbits
	.align	128
        .global         test
        .type           test,@function
        .size           test,(.L_x_1 - test)
        .other          test,@"STO_CUDA_ENTRY STV_DEFAULT"
test:
.text.test:
[----:B------:R-:W-:Y:S08]  /*0000*/  LDC R1, c[0x0][0x37c] ;  /* 0x0000df00ff017b82 */ /* 0x000ff00000000800 */
[----:B------:R-:W0:Y:S01]  /*0010*/  LDC.64 R2, c[0x0][0x380] ;  /* 0x0000e000ff027b82 */ /* 0x000e220000000a00 */
[----:B------:R-:W0:Y:S02]  /*0020*/  LDCU.64 UR6, c[0x0][0x358] ;  /* 0x00006b00ff0677ac */ /* 0x000e240008000a00 */
[----:B0-----:R-:W2:Y:S05]  /*0030*/  LDG.E R0, desc[UR6][R2.64] ;  /* 0x0000000602007981 */ /* 0x001eaa000c1e1900 */
[----:B------:R-:W0:Y:S01]  /*0040*/  S2UR UR5, SR_CgaCtaId ;  /* 0x00000000000579c3 */ /* 0x000e220000008800 */
[----:B------:R-:W-:Y:S01]  /*0050*/  UMOV UR4, 0x400 ;  /* 0x0000040000047882 */ /* 0x000fe20000000000 */
[----:B------:R-:W1:Y:S01]  /*0060*/  S2R R5, SR_TID.X ;  /* 0x0000000000057919 */ /* 0x000e620000002100 */
[----:B------:R-:W3:Y:S01]  /*0070*/  S2R R4, SR_TID.Y ;  /* 0x0000000000047919 */ /* 0x000ee20000002200 */
[----:B0-----:R-:W-:-:S06]  /*0080*/  ULEA UR4, UR5, UR4, 0x18 ;  /* 0x0000000405047291 */ /* 0x001fcc000f8ec0ff */
[----:B-1----:R-:W-:Y:S02]  /*0090*/  LEA R5, R5, UR4, 0x2 ;  /* 0x0000000405057c11 */ /* 0x002fe4000f8e10ff */
[----:B---3--:R-:W-:-:S03]  /*00a0*/  LEA R4, R4, UR4, 0x2 ;  /* 0x0000000404047c11 */ /* 0x008fc6000f8e10ff */
[----:B--2---:R-:W-:Y:S04]  /*00b0*/  STS [R5], R0 ;  /* 0x0000000005007388 */ /* 0x004fe80000000800 */
[----:B------:R-:W0:Y:S04]  /*00c0*/  LDS R4, [R4] ;  /* 0x0000000004047984 */ /* 0x000e280000000800 */
[----:B0-----:R-:W-:Y:S04]  /*00d0*/  ATOMS.ADD RZ, [R5], R4 ;  /* 0x0000000405ff738c */ /* 0x001fe80000000000 */
[----:B------:R-:W0:Y:S04]  /*00e0*/  LDS R7, [R5] ;  /* 0x0000000005077984 */ /* 0x000e280000000800 */
[----:B0-----:R-:W-:Y:S01]  /*00f0*/  STG.E desc[UR6][R2.64+0x4], R7 ;  /* 0x0000040702007986 */ /* 0x001fe2000c101906 */
[----:B------:R-:W-:Y:S05]  /*0100*/  EXIT ;  /* 0x000000000000794d */ /* 0x000fea0003800000 */
.L_x_0:
[----:B------:R-:W-:-:S00]  /*0110*/  BRA `(.L_x_0) ;  /* 0xfffffffc00fc7947 */ /* 0x000fc0000383ffff */
[----:B------:R-:W-:-:S00]  /*0120*/  NOP ;  /* 0x0000000000007918 */ /* 0x000fc00000000000 */
        /* <DEDUP_REMOVED lines=13> */
.L_x_1:


//--------------------- .nv.shared.test           --------------------------
	.section	.nv.shared.test,"aw",@nobits
	.sectionflags	@""
	.align	4
.nv.shared.test:
	.zero		17408


//--------------------- .nv.shared.reserved.0     --------------------------
	.section	.nv.shared.reserved.0,"aw",@nobits
	.weak		__nv_reservedSMEM_offset_0_alias
	.size		__nv_reservedSMEM_offset_0_alias, 0, 64
	.other		__nv_reservedSMEM_offset_0_alias,@"STO_CUDA_RESERVED_SHARED STV_DEFAULT"
__nv_reservedSMEM_offset_0_alias:
	.zero		0
	.zero		64


//--------------------- .nv.constant0.test        --------------------------
	.section	.nv.constant0.test,"a",@progbits
	.sectionflags	@""
	.align	4
.nv.constant0.test:
	.zero		916


//--------------------- SYMBOLS --------------------------

	.type		.nv.reservedSmem.offset0,@object
	.size		.nv.reservedSmem.offset0,0x4
	.type		.nv.reservedSmem.cap,@object
	.size		.nv.reservedSmem.cap,0x4
